//
// Generated by NVIDIA NVVM Compiler
//
// Compiler Build ID: CL-19856038
// Cuda compilation tools, release 7.5, V7.5.17
// Based on LLVM 3.4svn
//

.version 4.3
.target sm_20
.address_size 64

	// .globl	gaxpy_32

.visible .entry gaxpy_32(
	.param .u32 gaxpy_32_param_0,
	.param .u64 gaxpy_32_param_1,
	.param .u64 gaxpy_32_param_2,
	.param .u64 gaxpy_32_param_3
)
{
	.reg .pred 	%p<2>;
	.reg .f32 	%f<5>;
	.reg .b32 	%r<6>;
	.reg .b64 	%rd<10>;


	ld.param.u32 	%r2, [gaxpy_32_param_0];
	ld.param.u64 	%rd1, [gaxpy_32_param_1];
	ld.param.u64 	%rd2, [gaxpy_32_param_2];
	ld.param.u64 	%rd3, [gaxpy_32_param_3];
	mov.u32 	%r3, %tid.x;
	mov.u32 	%r4, %ntid.x;
	mov.u32 	%r5, %ctaid.x;
	mad.lo.s32 	%r1, %r4, %r5, %r3;
	setp.ge.s32	%p1, %r1, %r2;
	@%p1 bra 	BB0_2;

	cvta.to.global.u64 	%rd4, %rd3;
	cvta.to.global.u64 	%rd5, %rd2;
	mul.wide.s32 	%rd6, %r1, 4;
	add.s64 	%rd7, %rd5, %rd6;
	ld.global.f32 	%f1, [%rd7];
	cvta.to.global.u64 	%rd8, %rd1;
	ldu.global.f32 	%f2, [%rd8];
	add.s64 	%rd9, %rd4, %rd6;
	ld.global.f32 	%f3, [%rd9];
	fma.rn.ftz.f32 	%f4, %f2, %f1, %f3;
	st.global.f32 	[%rd9], %f4;

BB0_2:
	ret;
}




// ===== COMPILED SASS (sm_100) =====

	.target	sm_100

	.elftype	@"ET_EXEC"


//--------------------- .note.nv.tkinfo           --------------------------
	.section	.note.nv.tkinfo,"",@"SHT_NOTE"
	.sectionflags	@"SHF_NOTE_NV_TKINFO"
	.tkinfo
        /*0018*/ 	.word	0x00000002
        /*0030*/ 	.string	""
        /*0030*/ 	.string	"ptxas"
        /*0030*/ 	.string	"Cuda compilation tools, release 13.0, V13.0.88"
        /*0030*/ 	.string	"Build cuda_13.0.r13.0/compiler.36424714_0"
        /*0030*/ 	.string	"-arch sm_100 "



//--------------------- .note.nv.cuinfo           --------------------------
	.section	.note.nv.cuinfo,"",@"SHT_NOTE"
	.sectionflags	@"SHF_NOTE_NV_CUINFO"
        /*0018*/ 	.short	0x0002
        /*001a*/ 	.short	0x0014
        /*001c*/ 	.short	0x0082
	.zero		2


//--------------------- .nv.info                  --------------------------
	.section	.nv.info,"",@"SHT_CUDA_INFO"
	.align	4


	//----- nvinfo : EIATTR_REGCOUNT
	.align		4
        /*0000*/ 	.byte	0x04, 0x2f
        /*0002*/ 	.short	(.L_1 - .L_0)
	.align		4
.L_0:
        /*0004*/ 	.word	index@(gaxpy_32)
        /*0008*/ 	.word	0x0000000c


	//----- nvinfo : EIATTR_FRAME_SIZE
	.align		4
.L_1:
        /*000c*/ 	.byte	0x04, 0x11
        /*000e*/ 	.short	(.L_3 - .L_2)
	.align		4
.L_2:
        /*0010*/ 	.word	index@(gaxpy_32)
        /*0014*/ 	.word	0x00000000


	//----- nvinfo : EIATTR_MIN_STACK_SIZE
	.align		4
.L_3:
        /*0018*/ 	.byte	0x04, 0x12
        /*001a*/ 	.short	(.L_5 - .L_4)
	.align		4
.L_4:
        /*001c*/ 	.word	index@(gaxpy_32)
        /*0020*/ 	.word	0x00000000
.L_5:


//--------------------- .nv.compat                --------------------------
	.section	.nv.compat,"",@"SHT_CUDA_COMPAT_INFO"
	.align	4
        /*0000*/ 	.byte	0x02, 0x09, 0x00, 0x00, 0x02, 0x02, 0x01, 0x00, 0x02, 0x05, 0x05, 0x00, 0x03, 0x07, 0x01, 0x01
        /*0010*/ 	.byte	0x02, 0x03, 0x00, 0x00, 0x02, 0x06, 0x01, 0x00, 0x04, 0x0b, 0x08, 0x00, 0x09, 0x00, 0x00, 0x00
        /*0020*/ 	.byte	0x00, 0x00, 0x00, 0x00


//--------------------- .nv.info.gaxpy_32         --------------------------
	.section	.nv.info.gaxpy_32,"",@"SHT_CUDA_INFO"
	.sectionflags	@""
	.align	4


	//----- nvinfo : EIATTR_CUDA_API_VERSION
	.align		4
        /*0000*/ 	.byte	0x04, 0x37
        /*0002*/ 	.short	(.L_7 - .L_6)
.L_6:
        /*0004*/ 	.word	0x00000082


	//----- nvinfo : EIATTR_KPARAM_INFO
	.align		4
.L_7:
        /*0008*/ 	.byte	0x04, 0x17
        /*000a*/ 	.short	(.L_9 - .L_8)
.L_8:
        /*000c*/ 	.word	0x00000000
        /*0010*/ 	.short	0x0003
        /*0012*/ 	.short	0x0018
        /*0014*/ 	.byte	0x00, 0xf0, 0x21, 0x00


	//----- nvinfo : EIATTR_KPARAM_INFO
	.align		4
.L_9:
        /*0018*/ 	.byte	0x04, 0x17
        /*001a*/ 	.short	(.L_11 - .L_10)
.L_10:
        /*001c*/ 	.word	0x00000000
        /*0020*/ 	.short	0x0002
        /*0022*/ 	.short	0x0010
        /*0024*/ 	.byte	0x00, 0xf0, 0x21, 0x00


	//----- nvinfo : EIATTR_KPARAM_INFO
	.align		4
.L_11:
        /*0028*/ 	.byte	0x04, 0x17
        /*002a*/ 	.short	(.L_13 - .L_12)
.L_12:
        /*002c*/ 	.word	0x00000000
        /*0030*/ 	.short	0x0001
        /*0032*/ 	.short	0x0008
        /*0034*/ 	.byte	0x00, 0xf0, 0x21, 0x00


	//----- nvinfo : EIATTR_KPARAM_INFO
	.align		4
.L_13:
        /*0038*/ 	.byte	0x04, 0x17
        /*003a*/ 	.short	(.L_15 - .L_14)
.L_14:
        /*003c*/ 	.word	0x00000000
        /*0040*/ 	.short	0x0000
        /*0042*/ 	.short	0x0000
        /*0044*/ 	.byte	0x00, 0xf0, 0x11, 0x00


	//----- nvinfo : EIATTR_SPARSE_MMA_MASK
	.align		4
.L_15:
        /*0048*/ 	.byte	0x03, 0x50
        /*004a*/ 	.short	0x0000


	//----- nvinfo : EIATTR_MAXREG_COUNT
	.align		4
        /*004c*/ 	.byte	0x03, 0x1b
        /*004e*/ 	.short	0x00ff


	//----- nvinfo : EIATTR_MERCURY_ISA_VERSION
	.align		4
        /*0050*/ 	.byte	0x03, 0x5f
        /*0052*/ 	.short	0x0101


	//----- nvinfo : EIATTR_VRC_CTA_INIT_COUNT
	.align		4
        /*0054*/ 	.byte	0x02, 0x4a
	.zero		1
	.zero		1


	//----- nvinfo : EIATTR_EXIT_INSTR_OFFSETS
	.align		4
        /*0058*/ 	.byte	0x04, 0x1c
        /*005a*/ 	.short	(.L_17 - .L_16)


	//   ....[0]....
.L_16:
        /*005c*/ 	.word	0x00000070


	//   ....[1]....
        /*0060*/ 	.word	0x00000130


	//----- nvinfo : EIATTR_CBANK_PARAM_SIZE
	.align		4
.L_17:
        /*0064*/ 	.byte	0x03, 0x19
        /*0066*/ 	.short	0x0020


	//----- nvinfo : EIATTR_PARAM_CBANK
	.align		4
        /*0068*/ 	.byte	0x04, 0x0a
        /*006a*/ 	.short	(.L_19 - .L_18)
	.align		4
.L_18:
        /*006c*/ 	.word	index@(.nv.constant0.gaxpy_32)
        /*0070*/ 	.short	0x0380
        /*0072*/ 	.short	0x0020


	//----- nvinfo : EIATTR_SW_WAR
	.align		4
.L_19:
        /*0074*/ 	.byte	0x04, 0x36
        /*0076*/ 	.short	(.L_21 - .L_20)
.L_20:
        /*0078*/ 	.word	0x00000008
.L_21:


//--------------------- .nv.callgraph             --------------------------
	.section	.nv.callgraph,"",@"SHT_CUDA_CALLGRAPH"
	.align	4
	.sectionentsize	8
	.align		4
        /*0000*/ 	.word	0x00000000
	.align		4
        /*0004*/ 	.word	0xffffffff
	.align		4
        /*0008*/ 	.word	0x00000000
	.align		4
        /*000c*/ 	.word	0xfffffffe
	.align		4
        /*0010*/ 	.word	0x00000000
	.align		4
        /*0014*/ 	.word	0xfffffffd
	.align		4
        /*0018*/ 	.word	0x00000000
	.align		4
        /*001c*/ 	.word	0xfffffffc


//--------------------- .text.gaxpy_32            --------------------------
	.section	.text.gaxpy_32,"ax",@progbits
	.align	128
        .global         gaxpy_32
        .type           gaxpy_32,@function
        .size           gaxpy_32,(.L_x_1 - gaxpy_32)
        .other          gaxpy_32,@"STO_CUDA_ENTRY STV_DEFAULT"
gaxpy_32:
.text.gaxpy_32:
[----:B------:R-:W-:Y:S01]  /*0000*/  LDC R1, c[0x0][0x37c] ;  /* 0x0000df00ff017b82 */ /* 0x000fe20000000800 */
[----:B------:R-:W0:Y:S01]  /*0010*/  S2R R9, SR_TID.X ;  /* 0x0000000000097919 */ /* 0x000e220000002100 */
[----:B------:R-:W0:Y:S01]  /*0020*/  LDCU UR4, c[0x0][0x360] ;  /* 0x00006c00ff0477ac */ /* 0x000e220008000800 */
[----:B------:R-:W0:Y:S01]  /*0030*/  S2R R0, SR_CTAID.X ;  /* 0x0000000000007919 */ /* 0x000e220000002500 */
[----:B------:R-:W1:Y:S01]  /*0040*/  LDCU UR5, c[0x0][0x380] ;  /* 0x00007000ff0577ac */ /* 0x000e620008000800 */
[----:B0-----:R-:W-:-:S05]  /*0050*/  IMAD R9, R0, UR4, R9 ;  /* 0x0000000400097c24 */ /* 0x001fca000f8e0209 */
[----:B-1----:R-:W-:-:S13]  /*0060*/  ISETP.GE.AND P0, PT, R9, UR5, PT ;  /* 0x0000000509007c0c */ /* 0x002fda000bf06270 */
[----:B------:R-:W-:Y:S05]  /*0070*/  @P0 EXIT ;  /* 0x000000000000094d */ /* 0x000fea0003800000 */
[----:B------:R-:W0:Y:S01]  /*0080*/  LDC.64 R2, c[0x0][0x390] ;  /* 0x0000e400ff027b82 */ /* 0x000e220000000a00 */
[----:B------:R-:W1:Y:S07]  /*0090*/  LDCU.64 UR4, c[0x0][0x358] ;  /* 0x00006b00ff0477ac */ /* 0x000e6e0008000a00 */
[----:B------:R-:W2:Y:S08]  /*00a0*/  LDC.64 R6, c[0x0][0x398] ;  /* 0x0000e600ff067b82 */ /* 0x000eb00000000a00 */
[----:B------:R-:W3:Y:S01]  /*00b0*/  LDC.64 R4, c[0x0][0x388] ;  /* 0x0000e200ff047b82 */ /* 0x000ee20000000a00 */
[----:B0-----:R-:W-:-:S06]  /*00c0*/  IMAD.WIDE R2, R9, 0x4, R2 ;  /* 0x0000000409027825 */ /* 0x001fcc00078e0202 */
[----:B-1----:R-:W4:Y:S01]  /*00d0*/  LDG.E R2, desc[UR4][R2.64] ;  /* 0x0000000402027981 */ /* 0x002f22000c1e1900 */
[----:B--2---:R-:W-:-:S05]  /*00e0*/  IMAD.WIDE R6, R9, 0x4, R6 ;  /* 0x0000000409067825 */ /* 0x004fca00078e0206 */
[----:B------:R-:W4:Y:S04]  /*00f0*/  LDG.E R9, desc[UR4][R6.64] ;  /* 0x0000000406097981 */ /* 0x000f28000c1e1900 */
[----:B---3--:R-:W4:Y:S02]  /*0100*/  LDG.E R5, desc[UR4][R4.64] ;  /* 0x0000000404057981 */ /* 0x008f24000c1e1900 */
[----:B----4-:R-:W-:-:S05]  /*0110*/  FFMA.FTZ R9, R2, R5, R9 ;  /* 0x0000000502097223 */ /* 0x010fca0000010009 */
[----:B------:R-:W-:Y:S01]  /*0120*/  STG.E desc[UR4][R6.64], R9 ;  /* 0x0000000906007986 */ /* 0x000fe2000c101904 */
[----:B------:R-:W-:Y:S05]  /*0130*/  EXIT ;  /* 0x000000000000794d */ /* 0x000fea0003800000 */
.L_x_0:
[----:B------:R-:W-:-:S00]  /*0140*/  BRA `(.L_x_0) ;  /* 0xfffffffc00fc7947 */ /* 0x000fc0000383ffff */
[----:B------:R-:W-:-:S00]  /*0150*/  NOP ;  /* 0x0000000000007918 */ /* 0x000fc00000000000 */
        /* <DEDUP_REMOVED lines=10> */
.L_x_1:


//--------------------- .nv.shared.reserved.0     --------------------------
	.section	.nv.shared.reserved.0,"aw",@nobits
	.weak		__nv_reservedSMEM_offset_0_alias
	.size		__nv_reservedSMEM_offset_0_alias, 0, 64
	.other		__nv_reservedSMEM_offset_0_alias,@"STO_CUDA_RESERVED_SHARED STV_DEFAULT"
__nv_reservedSMEM_offset_0_alias:
	.zero		0
	.zero		64


//--------------------- .nv.constant0.gaxpy_32    --------------------------
	.section	.nv.constant0.gaxpy_32,"a",@progbits
	.sectionflags	@""
	.align	4
.nv.constant0.gaxpy_32:
	.zero		928


//--------------------- SYMBOLS --------------------------

	.type		.nv.reservedSmem.offset0,@object
	.size		.nv.reservedSmem.offset0,0x4
